//
// Generated by NVIDIA NVVM Compiler
//
// Compiler Build ID: CL-36424714
// Cuda compilation tools, release 13.0, V13.0.88
// Based on NVVM 20.0.0
//

.version 9.0
.target sm_100
.address_size 64

	// .globl	_Z12conv_img_gpuPfS_S_iii

.visible .entry _Z12conv_img_gpuPfS_S_iii(
	.param .u64 .ptr .align 1 _Z12conv_img_gpuPfS_S_iii_param_0,
	.param .u64 .ptr .align 1 _Z12conv_img_gpuPfS_S_iii_param_1,
	.param .u64 .ptr .align 1 _Z12conv_img_gpuPfS_S_iii_param_2,
	.param .u32 _Z12conv_img_gpuPfS_S_iii_param_3,
	.param .u32 _Z12conv_img_gpuPfS_S_iii_param_4,
	.param .u32 _Z12conv_img_gpuPfS_S_iii_param_5
)
{
	.reg .pred 	%p<36>;
	.reg .b32 	%r<92>;
	.reg .b32 	%f<96>;
	.reg .b64 	%rd<48>;

	ld.param.u64 	%rd9, [_Z12conv_img_gpuPfS_S_iii_param_0];
	ld.param.u64 	%rd10, [_Z12conv_img_gpuPfS_S_iii_param_1];
	ld.param.u64 	%rd11, [_Z12conv_img_gpuPfS_S_iii_param_2];
	ld.param.u32 	%r40, [_Z12conv_img_gpuPfS_S_iii_param_3];
	ld.param.u32 	%r42, [_Z12conv_img_gpuPfS_S_iii_param_4];
	ld.param.u32 	%r41, [_Z12conv_img_gpuPfS_S_iii_param_5];
	cvta.to.global.u64 	%rd1, %rd10;
	cvta.to.global.u64 	%rd2, %rd9;
	cvta.to.global.u64 	%rd3, %rd11;
	mov.u32 	%r1, %ctaid.x;
	add.s32 	%r43, %r41, -1;
	shr.u32 	%r44, %r43, 31;
	add.s32 	%r45, %r43, %r44;
	shr.s32 	%r89, %r45, 1;
	add.s32 	%r46, %r89, %r1;
	mul.lo.s32 	%r3, %r46, %r40;
	mul.lo.s32 	%r4, %r42, %r40;
	setp.ge.s32 	%p1, %r3, %r4;
	@%p1 bra 	$L__BB0_58;
	sub.s32 	%r5, %r40, %r89;
	setp.ge.s32 	%p2, %r89, %r5;
	@%p2 bra 	$L__BB0_58;
	setp.lt.s32 	%p3, %r41, 1;
	@%p3 bra 	$L__BB0_47;
	and.b32  	%r6, %r41, 7;
	and.b32  	%r7, %r41, 3;
	and.b32  	%r8, %r41, 2147483640;
	and.b32  	%r9, %r41, 1;
	mov.u32 	%r81, %r89;
$L__BB0_4:
	mov.f32 	%f75, 0f00000000;
	mov.b32 	%r82, 0;
$L__BB0_5:
	setp.lt.u32 	%p12, %r41, 8;
	add.s32 	%r61, %r1, %r82;
	sub.s32 	%r62, %r81, %r89;
	mad.lo.s32 	%r12, %r61, %r40, %r62;
	mul.lo.s32 	%r13, %r82, %r41;
	mov.b32 	%r85, 0;
	@%p12 bra 	$L__BB0_24;
	mov.b32 	%r83, 0;
	cvt.u64.u32 	%rd23, %r13;
$L__BB0_7:
	.pragma "nounroll";
	add.s32 	%r15, %r12, %r83;
	setp.ge.s32 	%p13, %r15, %r4;
	mul.wide.s32 	%rd20, %r15, 4;
	add.s64 	%rd4, %rd2, %rd20;
	@%p13 bra 	$L__BB0_9;
	ld.global.f32 	%f41, [%rd4];
	add.s32 	%r64, %r83, %r13;
	mul.wide.u32 	%rd21, %r64, 4;
	add.s64 	%rd22, %rd1, %rd21;
	ld.global.f32 	%f42, [%rd22];
	fma.rn.f32 	%f75, %f41, %f42, %f75;
$L__BB0_9:
	add.s32 	%r65, %r15, 1;
	setp.ge.s32 	%p14, %r65, %r4;
	cvt.u64.u32 	%rd24, %r83;
	add.s64 	%rd25, %rd24, %rd23;
	shl.b64 	%rd26, %rd25, 2;
	add.s64 	%rd5, %rd1, %rd26;
	@%p14 bra 	$L__BB0_11;
	ld.global.f32 	%f43, [%rd4+4];
	ld.global.f32 	%f44, [%rd5+4];
	fma.rn.f32 	%f75, %f43, %f44, %f75;
$L__BB0_11:
	add.s32 	%r66, %r15, 2;
	setp.ge.s32 	%p15, %r66, %r4;
	@%p15 bra 	$L__BB0_13;
	ld.global.f32 	%f45, [%rd4+8];
	ld.global.f32 	%f46, [%rd5+8];
	fma.rn.f32 	%f75, %f45, %f46, %f75;
$L__BB0_13:
	add.s32 	%r67, %r15, 3;
	setp.ge.s32 	%p16, %r67, %r4;
	@%p16 bra 	$L__BB0_15;
	ld.global.f32 	%f47, [%rd4+12];
	ld.global.f32 	%f48, [%rd5+12];
	fma.rn.f32 	%f75, %f47, %f48, %f75;
$L__BB0_15:
	add.s32 	%r68, %r15, 4;
	setp.ge.s32 	%p17, %r68, %r4;
	@%p17 bra 	$L__BB0_17;
	ld.global.f32 	%f49, [%rd4+16];
	ld.global.f32 	%f50, [%rd5+16];
	fma.rn.f32 	%f75, %f49, %f50, %f75;
$L__BB0_17:
	add.s32 	%r69, %r15, 5;
	setp.ge.s32 	%p18, %r69, %r4;
	@%p18 bra 	$L__BB0_19;
	ld.global.f32 	%f51, [%rd4+20];
	ld.global.f32 	%f52, [%rd5+20];
	fma.rn.f32 	%f75, %f51, %f52, %f75;
$L__BB0_19:
	add.s32 	%r70, %r15, 6;
	setp.ge.s32 	%p19, %r70, %r4;
	@%p19 bra 	$L__BB0_21;
	ld.global.f32 	%f53, [%rd4+24];
	ld.global.f32 	%f54, [%rd5+24];
	fma.rn.f32 	%f75, %f53, %f54, %f75;
$L__BB0_21:
	add.s32 	%r71, %r15, 7;
	setp.ge.s32 	%p20, %r71, %r4;
	@%p20 bra 	$L__BB0_23;
	ld.global.f32 	%f55, [%rd4+28];
	ld.global.f32 	%f56, [%rd5+28];
	fma.rn.f32 	%f75, %f55, %f56, %f75;
$L__BB0_23:
	add.s32 	%r83, %r83, 8;
	setp.ne.s32 	%p21, %r83, %r8;
	mov.u32 	%r85, %r8;
	@%p21 bra 	$L__BB0_7;
$L__BB0_24:
	setp.eq.s32 	%p22, %r6, 0;
	@%p22 bra 	$L__BB0_45;
	add.s32 	%r72, %r6, -1;
	setp.lt.u32 	%p23, %r72, 3;
	@%p23 bra 	$L__BB0_35;
	add.s32 	%r18, %r12, %r85;
	setp.ge.s32 	%p24, %r18, %r4;
	mul.wide.s32 	%rd27, %r18, 4;
	add.s64 	%rd6, %rd2, %rd27;
	@%p24 bra 	$L__BB0_28;
	ld.global.f32 	%f58, [%rd6];
	add.s32 	%r73, %r85, %r13;
	mul.wide.u32 	%rd28, %r73, 4;
	add.s64 	%rd29, %rd1, %rd28;
	ld.global.f32 	%f59, [%rd29];
	fma.rn.f32 	%f75, %f58, %f59, %f75;
$L__BB0_28:
	add.s32 	%r74, %r18, 1;
	setp.ge.s32 	%p25, %r74, %r4;
	cvt.u64.u32 	%rd30, %r13;
	cvt.u64.u32 	%rd31, %r85;
	add.s64 	%rd32, %rd31, %rd30;
	shl.b64 	%rd33, %rd32, 2;
	add.s64 	%rd7, %rd1, %rd33;
	@%p25 bra 	$L__BB0_30;
	ld.global.f32 	%f60, [%rd6+4];
	ld.global.f32 	%f61, [%rd7+4];
	fma.rn.f32 	%f75, %f60, %f61, %f75;
$L__BB0_30:
	add.s32 	%r75, %r18, 2;
	setp.ge.s32 	%p26, %r75, %r4;
	@%p26 bra 	$L__BB0_32;
	ld.global.f32 	%f62, [%rd6+8];
	ld.global.f32 	%f63, [%rd7+8];
	fma.rn.f32 	%f75, %f62, %f63, %f75;
$L__BB0_32:
	add.s32 	%r76, %r18, 3;
	setp.ge.s32 	%p27, %r76, %r4;
	@%p27 bra 	$L__BB0_34;
	ld.global.f32 	%f64, [%rd6+12];
	ld.global.f32 	%f65, [%rd7+12];
	fma.rn.f32 	%f75, %f64, %f65, %f75;
$L__BB0_34:
	add.s32 	%r85, %r85, 4;
$L__BB0_35:
	setp.eq.s32 	%p28, %r7, 0;
	@%p28 bra 	$L__BB0_45;
	setp.eq.s32 	%p29, %r7, 1;
	@%p29 bra 	$L__BB0_42;
	add.s32 	%r21, %r12, %r85;
	setp.ge.s32 	%p30, %r21, %r4;
	mul.wide.s32 	%rd34, %r21, 4;
	add.s64 	%rd8, %rd2, %rd34;
	@%p30 bra 	$L__BB0_39;
	ld.global.f32 	%f67, [%rd8];
	add.s32 	%r77, %r85, %r13;
	mul.wide.u32 	%rd35, %r77, 4;
	add.s64 	%rd36, %rd1, %rd35;
	ld.global.f32 	%f68, [%rd36];
	fma.rn.f32 	%f75, %f67, %f68, %f75;
$L__BB0_39:
	add.s32 	%r78, %r21, 1;
	setp.ge.s32 	%p31, %r78, %r4;
	@%p31 bra 	$L__BB0_41;
	ld.global.f32 	%f69, [%rd8+4];
	cvt.u64.u32 	%rd37, %r13;
	cvt.u64.u32 	%rd38, %r85;
	add.s64 	%rd39, %rd38, %rd37;
	shl.b64 	%rd40, %rd39, 2;
	add.s64 	%rd41, %rd1, %rd40;
	ld.global.f32 	%f70, [%rd41+4];
	fma.rn.f32 	%f75, %f69, %f70, %f75;
$L__BB0_41:
	add.s32 	%r85, %r85, 2;
$L__BB0_42:
	setp.eq.s32 	%p32, %r9, 0;
	@%p32 bra 	$L__BB0_45;
	add.s32 	%r24, %r12, %r85;
	setp.ge.s32 	%p33, %r24, %r4;
	@%p33 bra 	$L__BB0_45;
	mul.wide.s32 	%rd42, %r24, 4;
	add.s64 	%rd43, %rd2, %rd42;
	ld.global.f32 	%f71, [%rd43];
	add.s32 	%r79, %r85, %r13;
	mul.wide.u32 	%rd44, %r79, 4;
	add.s64 	%rd45, %rd1, %rd44;
	ld.global.f32 	%f72, [%rd45];
	fma.rn.f32 	%f75, %f71, %f72, %f75;
$L__BB0_45:
	add.s32 	%r82, %r82, 1;
	setp.ne.s32 	%p34, %r82, %r41;
	@%p34 bra 	$L__BB0_5;
	add.s32 	%r80, %r81, %r3;
	mul.wide.s32 	%rd46, %r80, 4;
	add.s64 	%rd47, %rd3, %rd46;
	st.global.f32 	[%rd47], %f75;
	add.s32 	%r81, %r81, 1;
	setp.eq.s32 	%p35, %r81, %r5;
	@%p35 bra 	$L__BB0_58;
	bra.uni 	$L__BB0_4;
$L__BB0_47:
	shl.b32 	%r47, %r89, 1;
	sub.s32 	%r27, %r40, %r47;
	and.b32  	%r28, %r27, 7;
	sub.s32 	%r48, %r47, %r40;
	setp.gt.u32 	%p4, %r48, -8;
	@%p4 bra 	$L__BB0_50;
	and.b32  	%r29, %r27, -8;
	mov.b32 	%r88, 0;
$L__BB0_49:
	.pragma "nounroll";
	add.s32 	%r50, %r89, %r3;
	mul.wide.s32 	%rd12, %r50, 4;
	add.s64 	%rd13, %rd3, %rd12;
	mov.b32 	%r51, 0;
	st.global.u32 	[%rd13], %r51;
	st.global.u32 	[%rd13+4], %r51;
	st.global.u32 	[%rd13+8], %r51;
	st.global.u32 	[%rd13+12], %r51;
	st.global.u32 	[%rd13+16], %r51;
	st.global.u32 	[%rd13+20], %r51;
	st.global.u32 	[%rd13+24], %r51;
	st.global.u32 	[%rd13+28], %r51;
	add.s32 	%r89, %r89, 8;
	add.s32 	%r88, %r88, 8;
	setp.ne.s32 	%p5, %r88, %r29;
	@%p5 bra 	$L__BB0_49;
$L__BB0_50:
	setp.eq.s32 	%p6, %r28, 0;
	@%p6 bra 	$L__BB0_58;
	and.b32  	%r35, %r27, 3;
	setp.lt.u32 	%p7, %r28, 4;
	@%p7 bra 	$L__BB0_53;
	add.s32 	%r52, %r89, %r3;
	mul.wide.s32 	%rd14, %r52, 4;
	add.s64 	%rd15, %rd3, %rd14;
	mov.b32 	%r53, 0;
	st.global.u32 	[%rd15], %r53;
	st.global.u32 	[%rd15+4], %r53;
	st.global.u32 	[%rd15+8], %r53;
	st.global.u32 	[%rd15+12], %r53;
	add.s32 	%r89, %r89, 4;
$L__BB0_53:
	setp.eq.s32 	%p8, %r35, 0;
	@%p8 bra 	$L__BB0_58;
	setp.eq.s32 	%p9, %r35, 1;
	@%p9 bra 	$L__BB0_56;
	add.s32 	%r54, %r89, %r3;
	mul.wide.s32 	%rd16, %r54, 4;
	add.s64 	%rd17, %rd3, %rd16;
	mov.b32 	%r55, 0;
	st.global.u32 	[%rd17], %r55;
	st.global.u32 	[%rd17+4], %r55;
	add.s32 	%r89, %r89, 2;
$L__BB0_56:
	and.b32  	%r56, %r40, 1;
	setp.eq.b32 	%p10, %r56, 1;
	not.pred 	%p11, %p10;
	@%p11 bra 	$L__BB0_58;
	add.s32 	%r57, %r89, %r3;
	mul.wide.s32 	%rd18, %r57, 4;
	add.s64 	%rd19, %rd3, %rd18;
	mov.b32 	%r58, 0;
	st.global.u32 	[%rd19], %r58;
$L__BB0_58:
	ret;

}


// ===== COMPILED SASS (sm_100) =====

	.target	sm_100

	.elftype	@"ET_EXEC"


//--------------------- .note.nv.tkinfo           --------------------------
	.section	.note.nv.tkinfo,"",@"SHT_NOTE"
	.sectionflags	@"SHF_NOTE_NV_TKINFO"
	.tkinfo
        /*0018*/ 	.word	0x00000002
        /*0030*/ 	.string	""
        /*0030*/ 	.string	"ptxas"
        /*0030*/ 	.string	"Cuda compilation tools, release 13.0, V13.0.88"
        /*0030*/ 	.string	"Build cuda_13.0.r13.0/compiler.36424714_0"
        /*0030*/ 	.string	"-arch sm_100 -m 64 "



//--------------------- .note.nv.cuinfo           --------------------------
	.section	.note.nv.cuinfo,"",@"SHT_NOTE"
	.sectionflags	@"SHF_NOTE_NV_CUINFO"
        /*0018*/ 	.short	0x0002
        /*001a*/ 	.short	0x0064
        /*001c*/ 	.short	0x0082
	.zero		2


//--------------------- .nv.info                  --------------------------
	.section	.nv.info,"",@"SHT_CUDA_INFO"
	.align	4


	//----- nvinfo : EIATTR_REGCOUNT
	.align		4
        /*0000*/ 	.byte	0x04, 0x2f
        /*0002*/ 	.short	(.L_1 - .L_0)
	.align		4
.L_0:
        /*0004*/ 	.word	index@(_Z12conv_img_gpuPfS_S_iii)
        /*0008*/ 	.word	0x00000020


	//----- nvinfo : EIATTR_FRAME_SIZE
	.align		4
.L_1:
        /*000c*/ 	.byte	0x04, 0x11
        /*000e*/ 	.short	(.L_3 - .L_2)
	.align		4
.L_2:
        /*0010*/ 	.word	index@(_Z12conv_img_gpuPfS_S_iii)
        /*0014*/ 	.word	0x00000000


	//----- nvinfo : EIATTR_MIN_STACK_SIZE
	.align		4
.L_3:
        /*0018*/ 	.byte	0x04, 0x12
        /*001a*/ 	.short	(.L_5 - .L_4)
	.align		4
.L_4:
        /*001c*/ 	.word	index@(_Z12conv_img_gpuPfS_S_iii)
        /*0020*/ 	.word	0x00000000
.L_5:


//--------------------- .nv.compat                --------------------------
	.section	.nv.compat,"",@"SHT_CUDA_COMPAT_INFO"
	.align	4
        /*0000*/ 	.byte	0x02, 0x09, 0x00, 0x00, 0x02, 0x02, 0x01, 0x00, 0x02, 0x05, 0x05, 0x00, 0x03, 0x07, 0x01, 0x01
        /*0010*/ 	.byte	0x02, 0x03, 0x00, 0x00, 0x02, 0x06, 0x01, 0x00, 0x04, 0x0b, 0x08, 0x00, 0x09, 0x00, 0x00, 0x00
        /*0020*/ 	.byte	0x00, 0x00, 0x00, 0x00


//--------------------- .nv.info._Z12conv_img_gpuPfS_S_iii --------------------------
	.section	.nv.info._Z12conv_img_gpuPfS_S_iii,"",@"SHT_CUDA_INFO"
	.sectionflags	@""
	.align	4


	//----- nvinfo : EIATTR_CUDA_API_VERSION
	.align		4
        /*0000*/ 	.byte	0x04, 0x37
        /*0002*/ 	.short	(.L_7 - .L_6)
.L_6:
        /*0004*/ 	.word	0x00000082


	//----- nvinfo : EIATTR_KPARAM_INFO
	.align		4
.L_7:
        /*0008*/ 	.byte	0x04, 0x17
        /*000a*/ 	.short	(.L_9 - .L_8)
.L_8:
        /*000c*/ 	.word	0x00000000
        /*0010*/ 	.short	0x0005
        /*0012*/ 	.short	0x0020
        /*0014*/ 	.byte	0x00, 0xf0, 0x11, 0x00


	//----- nvinfo : EIATTR_KPARAM_INFO
	.align		4
.L_9:
        /*0018*/ 	.byte	0x04, 0x17
        /*001a*/ 	.short	(.L_11 - .L_10)
.L_10:
        /*001c*/ 	.word	0x00000000
        /*0020*/ 	.short	0x0004
        /*0022*/ 	.short	0x001c
        /*0024*/ 	.byte	0x00, 0xf0, 0x11, 0x00


	//----- nvinfo : EIATTR_KPARAM_INFO
	.align		4
.L_11:
        /*0028*/ 	.byte	0x04, 0x17
        /*002a*/ 	.short	(.L_13 - .L_12)
.L_12:
        /*002c*/ 	.word	0x00000000
        /*0030*/ 	.short	0x0003
        /*0032*/ 	.short	0x0018
        /*0034*/ 	.byte	0x00, 0xf0, 0x11, 0x00


	//----- nvinfo : EIATTR_KPARAM_INFO
	.align		4
.L_13:
        /*0038*/ 	.byte	0x04, 0x17
        /*003a*/ 	.short	(.L_15 - .L_14)
.L_14:
        /*003c*/ 	.word	0x00000000
        /*0040*/ 	.short	0x0002
        /*0042*/ 	.short	0x0010
        /*0044*/ 	.byte	0x00, 0xf5, 0x21, 0x00


	//----- nvinfo : EIATTR_KPARAM_INFO
	.align		4
.L_15:
        /*0048*/ 	.byte	0x04, 0x17
        /*004a*/ 	.short	(.L_17 - .L_16)
.L_16:
        /*004c*/ 	.word	0x00000000
        /*0050*/ 	.short	0x0001
        /*0052*/ 	.short	0x0008
        /*0054*/ 	.byte	0x00, 0xf5, 0x21, 0x00


	//----- nvinfo : EIATTR_KPARAM_INFO
	.align		4
.L_17:
        /*0058*/ 	.byte	0x04, 0x17
        /*005a*/ 	.short	(.L_19 - .L_18)
.L_18:
        /*005c*/ 	.word	0x00000000
        /*0060*/ 	.short	0x0000
        /*0062*/ 	.short	0x0000
        /*0064*/ 	.byte	0x00, 0xf5, 0x21, 0x00


	//----- nvinfo : EIATTR_SPARSE_MMA_MASK
	.align		4
.L_19:
        /*0068*/ 	.byte	0x03, 0x50
        /*006a*/ 	.short	0x0000


	//----- nvinfo : EIATTR_MAXREG_COUNT
	.align		4
        /*006c*/ 	.byte	0x03, 0x1b
        /*006e*/ 	.short	0x00ff


	//----- nvinfo : EIATTR_MERCURY_ISA_VERSION
	.align		4
        /*0070*/ 	.byte	0x03, 0x5f
        /*0072*/ 	.short	0x0101


	//----- nvinfo : EIATTR_VRC_CTA_INIT_COUNT
	.align		4
        /*0074*/ 	.byte	0x02, 0x4a
	.zero		1
	.zero		1


	//----- nvinfo : EIATTR_EXIT_INSTR_OFFSETS
	.align		4
        /*0078*/ 	.byte	0x04, 0x1c
        /*007a*/ 	.short	(.L_21 - .L_20)


	//   ....[0]....
.L_20:
        /*007c*/ 	.word	0x000000b0


	//   ....[1]....
        /*0080*/ 	.word	0x000000f0


	//   ....[2]....
        /*0084*/ 	.word	0x00000ac0


	//   ....[3]....
        /*0088*/ 	.word	0x00000c50


	//   ....[4]....
        /*008c*/ 	.word	0x00000d20


	//   ....[5]....
        /*0090*/ 	.word	0x00000db0


	//   ....[6]....
        /*0094*/ 	.word	0x00000e10


	//----- nvinfo : EIATTR_CBANK_PARAM_SIZE
	.align		4
.L_21:
        /*0098*/ 	.byte	0x03, 0x19
        /*009a*/ 	.short	0x0024


	//----- nvinfo : EIATTR_PARAM_CBANK
	.align		4
        /*009c*/ 	.byte	0x04, 0x0a
        /*009e*/ 	.short	(.L_23 - .L_22)
	.align		4
.L_22:
        /*00a0*/ 	.word	index@(.nv.constant0._Z12conv_img_gpuPfS_S_iii)
        /*00a4*/ 	.short	0x0380
        /*00a6*/ 	.short	0x0024


	//----- nvinfo : EIATTR_SW_WAR
	.align		4
.L_23:
        /*00a8*/ 	.byte	0x04, 0x36
        /*00aa*/ 	.short	(.L_25 - .L_24)
.L_24:
        /*00ac*/ 	.word	0x00000008
.L_25:


//--------------------- .nv.callgraph             --------------------------
	.section	.nv.callgraph,"",@"SHT_CUDA_CALLGRAPH"
	.align	4
	.sectionentsize	8
	.align		4
        /*0000*/ 	.word	0x00000000
	.align		4
        /*0004*/ 	.word	0xffffffff
	.align		4
        /*0008*/ 	.word	0x00000000
	.align		4
        /*000c*/ 	.word	0xfffffffe
	.align		4
        /*0010*/ 	.word	0x00000000
	.align		4
        /*0014*/ 	.word	0xfffffffd
	.align		4
        /*0018*/ 	.word	0x00000000
	.align		4
        /*001c*/ 	.word	0xfffffffc


//--------------------- .text._Z12conv_img_gpuPfS_S_iii --------------------------
	.section	.text._Z12conv_img_gpuPfS_S_iii,"ax",@progbits
	.align	128
        .global         _Z12conv_img_gpuPfS_S_iii
        .type           _Z12conv_img_gpuPfS_S_iii,@function
        .size           _Z12conv_img_gpuPfS_S_iii,(.L_x_12 - _Z12conv_img_gpuPfS_S_iii)
        .other          _Z12conv_img_gpuPfS_S_iii,@"STO_CUDA_ENTRY STV_DEFAULT"
_Z12conv_img_gpuPfS_S_iii:
.text._Z12conv_img_gpuPfS_S_iii:
[----:B------:R-:W-:Y:S01]  /*0000*/  LDC R1, c[0x0][0x37c] ;  /* 0x0000df00ff017b82 */ /* 0x000fe20000000800 */
[----:B------:R-:W0:Y:S07]  /*0010*/  LDCU UR5, c[0x0][0x3a0] ;  /* 0x00007400ff0577ac */ /* 0x000e2e0008000800 */
[----:B------:R-:W1:Y:S08]  /*0020*/  S2UR UR8, SR_CTAID.X ;  /* 0x00000000000879c3 */ /* 0x000e700000002500 */
[----:B------:R-:W2:Y:S01]  /*0030*/  LDC.64 R4, c[0x0][0x398] ;  /* 0x0000e600ff047b82 */ /* 0x000ea20000000a00 */
[----:B0-----:R-:W-:-:S04]  /*0040*/  UIADD3 UR4, UPT, UPT, UR5, -0x1, URZ ;  /* 0xffffffff05047890 */ /* 0x001fc8000fffe0ff */
[----:B------:R-:W-:-:S04]  /*0050*/  ULEA.HI UR4, UR4, UR4, URZ, 0x1 ;  /* 0x0000000404047291 */ /* 0x000fc8000f8f08ff */
[----:B------:R-:W-:-:S04]  /*0060*/  USHF.R.S32.HI UR4, URZ, 0x1, UR4 ;  /* 0x00000001ff047899 */ /* 0x000fc80008011404 */
[----:B-1----:R-:W-:Y:S01]  /*0070*/  UIADD3 UR6, UPT, UPT, UR4, UR8, URZ ;  /* 0x0000000804067290 */ /* 0x002fe2000fffe0ff */
[----:B--2---:R-:W-:-:S05]  /*0080*/  IMAD R0, R4, R5, RZ ;  /* 0x0000000504007224 */ /* 0x004fca00078e02ff */
[----:B------:R-:W-:-:S05]  /*0090*/  IMAD R3, R4, UR6, RZ ;  /* 0x0000000604037c24 */ /* 0x000fca000f8e02ff */
[----:B------:R-:W-:-:S13]  /*00a0*/  ISETP.GE.AND P0, PT, R3, R0, PT ;  /* 0x000000000300720c */ /* 0x000fda0003f06270 */
[----:B------:R-:W-:Y:S05]  /*00b0*/  @P0 EXIT ;  /* 0x000000000000094d */ /* 0x000fea0003800000 */
[----:B------:R-:W-:-:S04]  /*00c0*/  IMAD.U32 R2, RZ, RZ, UR4 ;  /* 0x00000004ff027e24 */ /* 0x000fc8000f8e00ff */
[----:B------:R-:W-:-:S05]  /*00d0*/  IMAD.IADD R5, R4, 0x1, -R2 ;  /* 0x0000000104057824 */ /* 0x000fca00078e0a02 */
[----:B------:R-:W-:-:S13]  /*00e0*/  ISETP.GE.AND P0, PT, R2, R5, PT ;  /* 0x000000050200720c */ /* 0x000fda0003f06270 */
[----:B------:R-:W-:Y:S05]  /*00f0*/  @P0 EXIT ;  /* 0x000000000000094d */ /* 0x000fea0003800000 */
[----:B------:R-:W-:Y:S01]  /*0100*/  UISETP.GE.AND UP0, UPT, UR5, 0x1, UPT ;  /* 0x000000010500788c */ /* 0x000fe2000bf06270 */
[----:B------:R-:W0:Y:S08]  /*0110*/  LDCU.64 UR10, c[0x0][0x358] ;  /* 0x00006b00ff0a77ac */ /* 0x000e300008000a00 */
[----:B------:R-:W-:Y:S05]  /*0120*/  BRA.U !UP0, `(.L_x_0) ;  /* 0x00000009086c7547 */ /* 0x000fea000b800000 */
[----:B------:R-:W-:Y:S01]  /*0130*/  MOV R4, R2 ;  /* 0x0000000200047202 */ /* 0x000fe20000000f00 */
[----:B------:R-:W-:Y:S02]  /*0140*/  ULOP3.LUT UR6, UR5, 0x7, URZ, 0xc0, !UPT ;  /* 0x0000000705067892 */ /* 0x000fe4000f8ec0ff */
[----:B------:R-:W-:Y:S02]  /*0150*/  ULOP3.LUT UR7, UR5, 0x3, URZ, 0xc0, !UPT ;  /* 0x0000000305077892 */ /* 0x000fe4000f8ec0ff */
[----:B------:R-:W-:-:S12]  /*0160*/  ULOP3.LUT UR4, UR5, 0x7ffffff8, URZ, 0xc0, !UPT ;  /* 0x7ffffff805047892 */ /* 0x000fd8000f8ec0ff */
.L_x_7:
[----:B0-----:R-:W-:-:S07]  /*0170*/  CS2R R6, SRZ ;  /* 0x0000000000067805 */ /* 0x001fce000001ff00 */
.L_x_6:
[----:B------:R-:W1:Y:S01]  /*0180*/  LDC R10, c[0x0][0x3a0] ;  /* 0x0000e800ff0a7b82 */ /* 0x000e620000000800 */
[----:B------:R-:W-:Y:S02]  /*0190*/  VIADD R9, R7, UR8 ;  /* 0x0000000807097c36 */ /* 0x000fe40008000000 */
[----:B------:R-:W-:-:S05]  /*01a0*/  IMAD.MOV.U32 R15, RZ, RZ, RZ ;  /* 0x000000ffff0f7224 */ /* 0x000fca00078e00ff */
[----:B------:R-:W2:Y:S01]  /*01b0*/  LDC R11, c[0x0][0x398] ;  /* 0x0000e600ff0b7b82 */ /* 0x000ea20000000800 */
[----:B-1----:R-:W-:Y:S01]  /*01c0*/  ISETP.GE.U32.AND P1, PT, R10, 0x8, PT ;  /* 0x000000080a00780c */ /* 0x002fe20003f26070 */
[C---:B------:R-:W-:Y:S02]  /*01d0*/  IMAD R8, R7.reuse, R10, RZ ;  /* 0x0000000a07087224 */ /* 0x040fe400078e02ff */
[----:B------:R-:W-:-:S05]  /*01e0*/  VIADD R7, R7, 0x1 ;  /* 0x0000000107077836 */ /* 0x000fca0000000000 */
[----:B------:R-:W-:Y:S02]  /*01f0*/  ISETP.NE.AND P0, PT, R7, R10, PT ;  /* 0x0000000a0700720c */ /* 0x000fe40003f05270 */
[----:B------:R-:W-:-:S05]  /*0200*/  IADD3 R10, PT, PT, -R2, R4, RZ ;  /* 0x00000004020a7210 */ /* 0x000fca0007ffe1ff */
[----:B--2---:R-:W-:Y:S01]  /*0210*/  IMAD R9, R9, R11, R10 ;  /* 0x0000000b09097224 */ /* 0x004fe200078e020a */
[----:B------:R-:W-:Y:S06]  /*0220*/  @!P1 BRA `(.L_x_1) ;  /* 0x0000000000dc9947 */ /* 0x000fec0003800000 */
[----:B------:R-:W-:-:S07]  /*0230*/  IMAD.MOV.U32 R19, RZ, RZ, RZ ;  /* 0x000000ffff137224 */ /* 0x000fce00078e00ff */
.L_x_2:
[-C--:B------:R-:W-:Y:S01]  /*0240*/  IADD3 R17, PT, PT, R9, R19.reuse, RZ ;  /* 0x0000001309117210 */ /* 0x080fe20007ffe0ff */
[----:B------:R-:W1:Y:S01]  /*0250*/  LDC.64 R14, c[0x0][0x380] ;  /* 0x0000e000ff0e7b82 */ /* 0x000e620000000a00 */
[----:B------:R-:W-:Y:S02]  /*0260*/  IADD3 R16, P2, PT, R8, R19, RZ ;  /* 0x0000001308107210 */ /* 0x000fe40007f5e0ff */
[C---:B------:R-:W-:Y:S01]  /*0270*/  ISETP.GE.AND P1, PT, R17.reuse, R0, PT ;  /* 0x000000001100720c */ /* 0x040fe20003f26270 */
[----:B------:R-:W-:Y:S01]  /*0280*/  VIADD R23, R17, 0x1 ;  /* 0x0000000111177836 */ /* 0x000fe20000000000 */
[----:B------:R-:W-:-:S03]  /*0290*/  IADD3.X R18, PT, PT, RZ, RZ, RZ, P2, !PT ;  /* 0x000000ffff127210 */ /* 0x000fc600017fe4ff */
[----:B------:R-:W2:Y:S01]  /*02a0*/  LDC.64 R10, c[0x0][0x388] ;  /* 0x0000e200ff0a7b82 */ /* 0x000ea20000000a00 */
[----:B------:R-:W-:-:S07]  /*02b0*/  ISETP.GE.AND P6, PT, R23, R0, PT ;  /* 0x000000001700720c */ /* 0x000fce0003fc6270 */
[----:B------:R-:W3:Y:S01]  /*02c0*/  @!P1 LDC.64 R12, c[0x0][0x388] ;  /* 0x0000e200ff0c9b82 */ /* 0x000ee20000000a00 */
[----:B------:R-:W-:Y:S02]  /*02d0*/  @!P1 IMAD.IADD R21, R8, 0x1, R19 ;  /* 0x0000000108159824 */ /* 0x000fe400078e0213 */
[----:B-1----:R-:W-:-:S05]  /*02e0*/  IMAD.WIDE R14, R17, 0x4, R14 ;  /* 0x00000004110e7825 */ /* 0x002fca00078e020e */
[----:B0-----:R-:W4:Y:S01]  /*02f0*/  @!P6 LDG.E R23, desc[UR10][R14.64+0x4] ;  /* 0x0000040a0e17e981 */ /* 0x001f22000c1e1900 */
[C---:B--2---:R-:W-:Y:S01]  /*0300*/  LEA R10, P2, R16.reuse, R10, 0x2 ;  /* 0x0000000a100a7211 */ /* 0x044fe200078410ff */
[----:B---3--:R-:W-:Y:S02]  /*0310*/  @!P1 IMAD.WIDE.U32 R12, R21, 0x4, R12 ;  /* 0x00000004150c9825 */ /* 0x008fe400078e000c */
[----:B------:R-:W2:Y:S01]  /*0320*/  @!P1 LDG.E R21, desc[UR10][R14.64] ;  /* 0x0000000a0e159981 */ /* 0x000ea2000c1e1900 */
[----:B------:R-:W-:-:S03]  /*0330*/  LEA.HI.X R11, R16, R11, R18, 0x2, P2 ;  /* 0x0000000b100b7211 */ /* 0x000fc600010f1412 */
[----:B------:R-:W2:Y:S04]  /*0340*/  @!P1 LDG.E R12, desc[UR10][R12.64] ;  /* 0x0000000a0c0c9981 */ /* 0x000ea8000c1e1900 */
[----:B------:R-:W4:Y:S01]  /*0350*/  @!P6 LDG.E R16, desc[UR10][R10.64+0x4] ;  /* 0x0000040a0a10e981 */ /* 0x000f22000c1e1900 */
[C---:B------:R-:W-:Y:S02]  /*0360*/  VIADD R25, R17.reuse, 0x2 ;  /* 0x0000000211197836 */ /* 0x040fe40000000000 */
[----:B------:R-:W-:-:S03]  /*0370*/  VIADD R27, R17, 0x3 ;  /* 0x00000003111b7836 */ /* 0x000fc60000000000 */
[-C--:B------:R-:W-:Y:S02]  /*0380*/  ISETP.GE.AND P5, PT, R25, R0.reuse, PT ;  /* 0x000000001900720c */ /* 0x080fe40003fa6270 */
[----:B------:R-:W-:Y:S02]  /*0390*/  ISETP.GE.AND P4, PT, R27, R0, PT ;  /* 0x000000001b00720c */ /* 0x000fe40003f86270 */
[C---:B------:R-:W-:Y:S01]  /*03a0*/  IADD3 R25, PT, PT, R17.reuse, 0x4, RZ ;  /* 0x0000000411197810 */ /* 0x040fe20007ffe0ff */
[----:B------:R-:W-:-:S03]  /*03b0*/  VIADD R27, R17, 0x5 ;  /* 0x00000005111b7836 */ /* 0x000fc60000000000 */
[-C--:B------:R-:W-:Y:S01]  /*03c0*/  ISETP.GE.AND P3, PT, R25, R0.reuse, PT ;  /* 0x000000001900720c */ /* 0x080fe20003f66270 */
[----:B------:R-:W-:Y:S01]  /*03d0*/  VIADD R25, R17, 0x6 ;  /* 0x0000000611197836 */ /* 0x000fe20000000000 */
[----:B------:R-:W-:-:S03]  /*03e0*/  ISETP.GE.AND P2, PT, R27, R0, PT ;  /* 0x000000001b00720c */ /* 0x000fc60003f46270 */
[----:B------:R-:W3:Y:S10]  /*03f0*/  @!P5 LDG.E R13, desc[UR10][R10.64+0x8] ;  /* 0x0000080a0a0dd981 */ /* 0x000ef4000c1e1900 */
[----:B------:R-:W5:Y:S01]  /*0400*/  @!P2 LDG.E R18, desc[UR10][R10.64+0x14] ;  /* 0x0000140a0a12a981 */ /* 0x000f62000c1e1900 */
[----:B--2---:R-:W-:-:S03]  /*0410*/  @!P1 FFMA R6, R21, R12, R6 ;  /* 0x0000000c15069223 */ /* 0x004fc60000000006 */
[----:B------:R-:W3:Y:S01]  /*0420*/  @!P5 LDG.E R21, desc[UR10][R14.64+0x8] ;  /* 0x0000080a0e15d981 */ /* 0x000ee2000c1e1900 */
[----:B------:R-:W-:Y:S02]  /*0430*/  ISETP.GE.AND P1, PT, R25, R0, PT ;  /* 0x000000001900720c */ /* 0x000fe40003f26270 */
[----:B------:R-:W-:Y:S01]  /*0440*/  IADD3 R25, PT, PT, R17, 0x7, RZ ;  /* 0x0000000711197810 */ /* 0x000fe20007ffe0ff */
[----:B------:R-:W2:Y:S01]  /*0450*/  @!P4 LDG.E R12, desc[UR10][R10.64+0xc] ;  /* 0x00000c0a0a0cc981 */ /* 0x000ea2000c1e1900 */
[----:B----4-:R-:W-:-:S03]  /*0460*/  @!P6 FFMA R6, R23, R16, R6 ;  /* 0x000000101706e223 */ /* 0x010fc60000000006 */
[----:B------:R-:W2:Y:S01]  /*0470*/  @!P4 LDG.E R17, desc[UR10][R14.64+0xc] ;  /* 0x00000c0a0e11c981 */ /* 0x000ea2000c1e1900 */
[----:B------:R-:W-:-:S03]  /*0480*/  ISETP.GE.AND P6, PT, R25, R0, PT ;  /* 0x000000001900720c */ /* 0x000fc60003fc6270 */
[----:B------:R-:W4:Y:S04]  /*0490*/  @!P3 LDG.E R23, desc[UR10][R14.64+0x10] ;  /* 0x0000100a0e17b981 */ /* 0x000f28000c1e1900 */
[----:B------:R-:W4:Y:S04]  /*04a0*/  @!P3 LDG.E R16, desc[UR10][R10.64+0x10] ;  /* 0x0000100a0a10b981 */ /* 0x000f28000c1e1900 */
[----:B------:R-:W5:Y:S04]  /*04b0*/  @!P2 LDG.E R25, desc[UR10][R14.64+0x14] ;  /* 0x0000140a0e19a981 */ /* 0x000f68000c1e1900 */
[----:B------:R-:W5:Y:S04]  /*04c0*/  @!P1 LDG.E R27, desc[UR10][R14.64+0x18] ;  /* 0x0000180a0e1b9981 */ /* 0x000f68000c1e1900 */
[----:B------:R-:W5:Y:S04]  /*04d0*/  @!P1 LDG.E R20, desc[UR10][R10.64+0x18] ;  /* 0x0000180a0a149981 */ /* 0x000f68000c1e1900 */
[----:B------:R-:W5:Y:S04]  /*04e0*/  @!P6 LDG.E R29, desc[UR10][R14.64+0x1c] ;  /* 0x00001c0a0e1de981 */ /* 0x000f68000c1e1900 */
[----:B------:R-:W5:Y:S01]  /*04f0*/  @!P6 LDG.E R22, desc[UR10][R10.64+0x1c] ;  /* 0x00001c0a0a16e981 */ /* 0x000f62000c1e1900 */
[----:B------:R-:W-:-:S02]  /*0500*/  VIADD R19, R19, 0x8 ;  /* 0x0000000813137836 */ /* 0x000fc40000000000 */
[----:B---3--:R-:W-:-:S04]  /*0510*/  @!P5 FFMA R6, R21, R13, R6 ;  /* 0x0000000d1506d223 */ /* 0x008fc80000000006 */
[----:B--2---:R-:W-:-:S04]  /*0520*/  @!P4 FFMA R6, R17, R12, R6 ;  /* 0x0000000c1106c223 */ /* 0x004fc80000000006 */
[----:B----4-:R-:W-:-:S04]  /*0530*/  @!P3 FFMA R6, R23, R16, R6 ;  /* 0x000000101706b223 */ /* 0x010fc80000000006 */
[----:B-----5:R-:W-:Y:S01]  /*0540*/  @!P2 FFMA R6, R25, R18, R6 ;  /* 0x000000121906a223 */ /* 0x020fe20000000006 */
[----:B------:R-:W-:-:S03]  /*0550*/  ISETP.NE.AND P2, PT, R19, UR4, PT ;  /* 0x0000000413007c0c */ /* 0x000fc6000bf45270 */
[----:B------:R-:W-:-:S04]  /*0560*/  @!P1 FFMA R6, R27, R20, R6 ;  /* 0x000000141b069223 */ /* 0x000fc80000000006 */
[----:B------:R-:W-:-:S06]  /*0570*/  @!P6 FFMA R6, R29, R22, R6 ;  /* 0x000000161d06e223 */ /* 0x000fcc0000000006 */
[----:B------:R-:W-:Y:S05]  /*0580*/  @P2 BRA `(.L_x_2) ;  /* 0xfffffffc002c2947 */ /* 0x000fea000383ffff */
[----:B------:R-:W-:-:S07]  /*0590*/  MOV R15, UR4 ;  /* 0x00000004000f7c02 */ /* 0x000fce0008000f00 */
.L_x_1:
[----:B------:R-:W-:-:S09]  /*05a0*/  UISETP.NE.AND UP0, UPT, UR6, URZ, UPT ;  /* 0x000000ff0600728c */ /* 0x000fd2000bf05270 */
[----:B------:R-:W-:Y:S05]  /*05b0*/  BRA.U !UP0, `(.L_x_3) ;  /* 0x0000000508247547 */ /* 0x000fea000b800000 */
[----:B------:R-:W-:Y:S02]  /*05c0*/  UIADD3 UR5, UPT, UPT, UR6, -0x1, URZ ;  /* 0xffffffff06057890 */ /* 0x000fe4000fffe0ff */
[----:B------:R-:W-:Y:S02]  /*05d0*/  UISETP.NE.AND UP1, UPT, UR7, URZ, UPT ;  /* 0x000000ff0700728c */ /* 0x000fe4000bf25270 */
[----:B------:R-:W-:-:S09]  /*05e0*/  UISETP.GE.U32.AND UP0, UPT, UR5, 0x3, UPT ;  /* 0x000000030500788c */ /* 0x000fd2000bf06070 */
[----:B------:R-:W-:Y:S05]  /*05f0*/  BRA.U !UP0, `(.L_x_4) ;  /* 0x00000001087c7547 */ /* 0x000fea000b800000 */
[----:B------:R-:W-:Y:S01]  /*0600*/  IMAD.IADD R25, R9, 0x1, R15 ;  /* 0x0000000109197824 */ /* 0x000fe200078e020f */
[----:B------:R-:W1:Y:S01]  /*0610*/  LDC.64 R10, c[0x0][0x388] ;  /* 0x0000e200ff0a7b82 */ /* 0x000e620000000a00 */
[----:B------:R-:W-:Y:S02]  /*0620*/  IADD3 R14, P4, PT, R8, R15, RZ ;  /* 0x0000000f080e7210 */ /* 0x000fe40007f9e0ff */
[C---:B------:R-:W-:Y:S01]  /*0630*/  VIADD R23, R25.reuse, 0x2 ;  /* 0x0000000219177836 */ /* 0x040fe20000000000 */
[CC--:B------:R-:W-:Y:S02]  /*0640*/  ISETP.GE.AND P1, PT, R25.reuse, R0.reuse, PT ;  /* 0x000000001900720c */ /* 0x0c0fe40003f26270 */
[----:B------:R-:W-:Y:S01]  /*0650*/  IADD3 R21, PT, PT, R25, 0x1, RZ ;  /* 0x0000000119157810 */ /* 0x000fe20007ffe0ff */
[----:B------:R-:W-:Y:S01]  /*0660*/  IMAD.X R18, RZ, RZ, RZ, P4 ;  /* 0x000000ffff127224 */ /* 0x000fe200020e06ff */
[----:B------:R-:W2:Y:S01]  /*0670*/  LDC.64 R16, c[0x0][0x380] ;  /* 0x0000e000ff107b82 */ /* 0x000ea20000000a00 */
[----:B------:R-:W-:-:S02]  /*0680*/  ISETP.GE.AND P3, PT, R23, R0, PT ;  /* 0x000000001700720c */ /* 0x000fc40003f66270 */
[----:B------:R-:W-:-:S06]  /*0690*/  ISETP.GE.AND P2, PT, R21, R0, PT ;  /* 0x000000001500720c */ /* 0x000fcc0003f46270 */
[----:B------:R-:W3:Y:S01]  /*06a0*/  @!P1 LDC.64 R12, c[0x0][0x388] ;  /* 0x0000e200ff0c9b82 */ /* 0x000ee20000000a00 */
[----:B------:R-:W-:Y:S02]  /*06b0*/  @!P1 IADD3 R19, PT, PT, R8, R15, RZ ;  /* 0x0000000f08139210 */ /* 0x000fe40007ffe0ff */
[----:B-1----:R-:W-:-:S04]  /*06c0*/  LEA R10, P5, R14, R10, 0x2 ;  /* 0x0000000a0e0a7211 */ /* 0x002fc800078a10ff */
[----:B------:R-:W-:Y:S01]  /*06d0*/  LEA.HI.X R11, R14, R11, R18, 0x2, P5 ;  /* 0x0000000b0e0b7211 */ /* 0x000fe200028f1412 */
[----:B--2---:R-:W-:-:S04]  /*06e0*/  IMAD.WIDE R16, R25, 0x4, R16 ;  /* 0x0000000419107825 */ /* 0x004fc800078e0210 */
[----:B0-----:R-:W2:Y:S04]  /*06f0*/  @!P2 LDG.E R14, desc[UR10][R10.64+0x4] ;  /* 0x0000040a0a0ea981 */ /* 0x001ea8000c1e1900 */
[----:B------:R-:W2:Y:S01]  /*0700*/  @!P2 LDG.E R21, desc[UR10][R16.64+0x4] ;  /* 0x0000040a1015a981 */ /* 0x000ea2000c1e1900 */
[----:B---3--:R-:W-:Y:S01]  /*0710*/  @!P1 IMAD.WIDE.U32 R12, R19, 0x4, R12 ;  /* 0x00000004130c9825 */ /* 0x008fe200078e000c */
[----:B------:R-:W-:Y:S02]  /*0720*/  IADD3 R19, PT, PT, R25, 0x3, RZ ;  /* 0x0000000319137810 */ /* 0x000fe40007ffe0ff */
[----:B------:R-:W3:Y:S02]  /*0730*/  @!P3 LDG.E R23, desc[UR10][R16.64+0x8] ;  /* 0x0000080a1017b981 */ /* 0x000ee4000c1e1900 */
[----:B------:R-:W-:-:S02]  /*0740*/  ISETP.GE.AND P4, PT, R19, R0, PT ;  /* 0x000000001300720c */ /* 0x000fc40003f86270 */
[----:B------:R-:W4:Y:S04]  /*0750*/  @!P1 LDG.E R12, desc[UR10][R12.64] ;  /* 0x0000000a0c0c9981 */ /* 0x000f28000c1e1900 */
[----:B------:R-:W4:Y:S04]  /*0760*/  @!P1 LDG.E R19, desc[UR10][R16.64] ;  /* 0x0000000a10139981 */ /* 0x000f28000c1e1900 */
[----:B------:R-:W3:Y:S04]  /*0770*/  @!P3 LDG.E R18, desc[UR10][R10.64+0x8] ;  /* 0x0000080a0a12b981 */ /* 0x000ee8000c1e1900 */
[----:B------:R-:W5:Y:S04]  /*0780*/  @!P4 LDG.E R25, desc[UR10][R16.64+0xc] ;  /* 0x00000c0a1019c981 */ /* 0x000f68000c1e1900 */
[----:B------:R-:W5:Y:S01]  /*0790*/  @!P4 LDG.E R20, desc[UR10][R10.64+0xc] ;  /* 0x00000c0a0a14c981 */ /* 0x000f62000c1e1900 */
[----:B------:R-:W-:-:S02]  /*07a0*/  VIADD R15, R15, 0x4 ;  /* 0x000000040f0f7836 */ /* 0x000fc40000000000 */
[----:B----4-:R-:W-:-:S04]  /*07b0*/  @!P1 FFMA R6, R19, R12, R6 ;  /* 0x0000000c13069223 */ /* 0x010fc80000000006 */
[----:B--2---:R-:W-:-:S04]  /*07c0*/  @!P2 FFMA R6, R21, R14, R6 ;  /* 0x0000000e1506a223 */ /* 0x004fc80000000006 */
[----:B---3--:R-:W-:-:S04]  /*07d0*/  @!P3 FFMA R6, R23, R18, R6 ;  /* 0x000000121706b223 */ /* 0x008fc80000000006 */
[----:B-----5:R-:W-:-:S07]  /*07e0*/  @!P4 FFMA R6, R25, R20, R6 ;  /* 0x000000141906c223 */ /* 0x020fce0000000006 */
.L_x_4:
[----:B------:R-:W-:Y:S05]  /*07f0*/  BRA.U !UP1, `(.L_x_3) ;  /* 0x0000000109947547 */ /* 0x000fea000b800000 */
[----:B------:R-:W1:Y:S01]  /*0800*/  LDCU UR5, c[0x0][0x3a0] ;  /* 0x00007400ff0577ac */ /* 0x000e620008000800 */
[----:B------:R-:W-:Y:S02]  /*0810*/  UISETP.NE.AND UP0, UPT, UR7, 0x1, UPT ;  /* 0x000000010700788c */ /* 0x000fe4000bf05270 */
[----:B-1----:R-:W-:-:S07]  /*0820*/  ULOP3.LUT UP1, URZ, UR5, 0x1, URZ, 0xc0, !UPT ;  /* 0x0000000105ff7892 */ /* 0x002fce000f82c0ff */
[----:B------:R-:W-:Y:S05]  /*0830*/  BRA.U !UP0, `(.L_x_5) ;  /* 0x0000000108547547 */ /* 0x000fea000b800000 */
[----:B------:R-:W-:Y:S01]  /*0840*/  IADD3 R19, PT, PT, R9, R15, RZ ;  /* 0x0000000f09137210 */ /* 0x000fe20007ffe0ff */
[----:B------:R-:W1:Y:S03]  /*0850*/  LDC.64 R12, c[0x0][0x380] ;  /* 0x0000e000ff0c7b82 */ /* 0x000e660000000a00 */
[C---:B------:R-:W-:Y:S01]  /*0860*/  ISETP.GE.AND P1, PT, R19.reuse, R0, PT ;  /* 0x000000001300720c */ /* 0x040fe20003f26270 */
[----:B------:R-:W-:-:S05]  /*0870*/  VIADD R11, R19, 0x1 ;  /* 0x00000001130b7836 */ /* 0x000fca0000000000 */
[----:B------:R-:W-:-:S07]  /*0880*/  ISETP.GE.AND P2, PT, R11, R0, PT ;  /* 0x000000000b00720c */ /* 0x000fce0003f46270 */
[----:B------:R-:W2:Y:S01]  /*0890*/  @!P1 LDC.64 R16, c[0x0][0x388] ;  /* 0x0000e200ff109b82 */ /* 0x000ea20000000a00 */
[----:B------:R-:W-:-:S05]  /*08a0*/  @!P1 IADD3 R21, PT, PT, R8, R15, RZ ;  /* 0x0000000f08159210 */ /* 0x000fca0007ffe0ff */
[----:B------:R-:W-:Y:S02]  /*08b0*/  @!P2 IADD3 R14, P3, PT, R8, R15, RZ ;  /* 0x0000000f080ea210 */ /* 0x000fe40007f7e0ff */
[----:B------:R-:W3:Y:S01]  /*08c0*/  @!P2 LDC.64 R10, c[0x0][0x388] ;  /* 0x0000e200ff0aab82 */ /* 0x000ee20000000a00 */
[----:B-1----:R-:W-:-:S04]  /*08d0*/  IMAD.WIDE R12, R19, 0x4, R12 ;  /* 0x00000004130c7825 */ /* 0x002fc800078e020c */
[----:B------:R-:W-:Y:S01]  /*08e0*/  @!P2 IMAD.X R18, RZ, RZ, RZ, P3 ;  /* 0x000000ffff12a224 */ /* 0x000fe200018e06ff */
[----:B0-----:R-:W4:Y:S01]  /*08f0*/  @!P1 LDG.E R19, desc[UR10][R12.64] ;  /* 0x0000000a0c139981 */ /* 0x001f22000c1e1900 */
[----:B--2---:R-:W-:-:S03]  /*0900*/  @!P1 IMAD.WIDE.U32 R16, R21, 0x4, R16 ;  /* 0x0000000415109825 */ /* 0x004fc600078e0010 */
[----:B------:R-:W2:Y:S04]  /*0910*/  @!P2 LDG.E R21, desc[UR10][R12.64+0x4] ;  /* 0x0000040a0c15a981 */ /* 0x000ea8000c1e1900 */
[----:B------:R-:W4:Y:S01]  /*0920*/  @!P1 LDG.E R17, desc[UR10][R16.64] ;  /* 0x0000000a10119981 */ /* 0x000f22000c1e1900 */
[----:B---3--:R-:W-:-:S04]  /*0930*/  @!P2 LEA R10, P3, R14, R10, 0x2 ;  /* 0x0000000a0e0aa211 */ /* 0x008fc800078610ff */
[----:B------:R-:W-:-:S05]  /*0940*/  @!P2 LEA.HI.X R11, R14, R11, R18, 0x2, P3 ;  /* 0x0000000b0e0ba211 */ /* 0x000fca00018f1412 */
[----:B------:R-:W2:Y:S01]  /*0950*/  @!P2 LDG.E R10, desc[UR10][R10.64+0x4] ;  /* 0x0000040a0a0aa981 */ /* 0x000ea2000c1e1900 */
[----:B------:R-:W-:Y:S01]  /*0960*/  IADD3 R15, PT, PT, R15, 0x2, RZ ;  /* 0x000000020f0f7810 */ /* 0x000fe20007ffe0ff */
[----:B----4-:R-:W-:-:S04]  /*0970*/  @!P1 FFMA R6, R17, R19, R6 ;  /* 0x0000001311069223 */ /* 0x010fc80000000006 */
[----:B--2---:R-:W-:-:S07]  /*0980*/  @!P2 FFMA R6, R21, R10, R6 ;  /* 0x0000000a1506a223 */ /* 0x004fce0000000006 */
.L_x_5:
[----:B------:R-:W-:Y:S05]  /*0990*/  BRA.U !UP1, `(.L_x_3) ;  /* 0x00000001092c7547 */ /* 0x000fea000b800000 */
[----:B------:R-:W-:-:S05]  /*09a0*/  IMAD.IADD R9, R9, 0x1, R15 ;  /* 0x0000000109097824 */ /* 0x000fca00078e020f */
[----:B------:R-:W-:-:S13]  /*09b0*/  ISETP.GE.AND P1, PT, R9, R0, PT ;  /* 0x000000000900720c */ /* 0x000fda0003f26270 */
[----:B------:R-:W-:Y:S05]  /*09c0*/  @P1 BRA `(.L_x_3) ;  /* 0x0000000000201947 */ /* 0x000fea0003800000 */
[----:B------:R-:W1:Y:S01]  /*09d0*/  LDC.64 R10, c[0x0][0x380] ;  /* 0x0000e000ff0a7b82 */ /* 0x000e620000000a00 */
[----:B------:R-:W-:-:S07]  /*09e0*/  IADD3 R15, PT, PT, R8, R15, RZ ;  /* 0x0000000f080f7210 */ /* 0x000fce0007ffe0ff */
[----:B------:R-:W2:Y:S01]  /*09f0*/  LDC.64 R12, c[0x0][0x388] ;  /* 0x0000e200ff0c7b82 */ /* 0x000ea20000000a00 */
[----:B-1----:R-:W-:-:S06]  /*0a00*/  IMAD.WIDE R8, R9, 0x4, R10 ;  /* 0x0000000409087825 */ /* 0x002fcc00078e020a */
[----:B0-----:R-:W3:Y:S01]  /*0a10*/  LDG.E R9, desc[UR10][R8.64] ;  /* 0x0000000a08097981 */ /* 0x001ee2000c1e1900 */
[----:B--2---:R-:W-:-:S06]  /*0a20*/  IMAD.WIDE.U32 R10, R15, 0x4, R12 ;  /* 0x000000040f0a7825 */ /* 0x004fcc00078e000c */
[----:B------:R-:W3:Y:S02]  /*0a30*/  LDG.E R10, desc[UR10][R10.64] ;  /* 0x0000000a0a0a7981 */ /* 0x000ee4000c1e1900 */
[----:B---3--:R-:W-:-:S07]  /*0a40*/  FFMA R6, R9, R10, R6 ;  /* 0x0000000a09067223 */ /* 0x008fce0000000006 */
.L_x_3:
[----:B------:R-:W-:Y:S05]  /*0a50*/  @P0 BRA `(.L_x_6) ;  /* 0xfffffff400c80947 */ /* 0x000fea000383ffff */
[----:B------:R-:W1:Y:S01]  /*0a60*/  LDC.64 R8, c[0x0][0x390] ;  /* 0x0000e400ff087b82 */ /* 0x000e620000000a00 */
[----:B------:R-:W-:Y:S01]  /*0a70*/  IMAD.IADD R7, R3, 0x1, R4 ;  /* 0x0000000103077824 */ /* 0x000fe200078e0204 */
[----:B------:R-:W-:-:S04]  /*0a80*/  IADD3 R4, PT, PT, R4, 0x1, RZ ;  /* 0x0000000104047810 */ /* 0x000fc80007ffe0ff */
[----:B------:R-:W-:Y:S01]  /*0a90*/  ISETP.NE.AND P0, PT, R4, R5, PT ;  /* 0x000000050400720c */ /* 0x000fe20003f05270 */
[----:B-1----:R-:W-:-:S05]  /*0aa0*/  IMAD.WIDE R8, R7, 0x4, R8 ;  /* 0x0000000407087825 */ /* 0x002fca00078e0208 */
[----:B0-----:R0:W-:Y:S07]  /*0ab0*/  STG.E desc[UR10][R8.64], R6 ;  /* 0x0000000608007986 */ /* 0x0011ee000c10190a */
[----:B------:R-:W-:Y:S05]  /*0ac0*/  @!P0 EXIT ;  /* 0x000000000000894d */ /* 0x000fea0003800000 */
[----:B------:R-:W-:Y:S05]  /*0ad0*/  BRA `(.L_x_7) ;  /* 0xfffffff400a47947 */ /* 0x000fea000383ffff */
.L_x_0:
[C-C-:B------:R-:W-:Y:S02]  /*0ae0*/  IMAD R5, R2.reuse, 0x2, -R4.reuse ;  /* 0x0000000202057824 */ /* 0x140fe400078e0a04 */
[----:B------:R-:W-:-:S03]  /*0af0*/  IMAD R0, R2, -0x2, R4 ;  /* 0xfffffffe02007824 */ /* 0x000fc600078e0204 */
[----:B------:R-:W-:Y:S02]  /*0b00*/  ISETP.GT.U32.AND P0, PT, R5, -0x8, PT ;  /* 0xfffffff80500780c */ /* 0x000fe40003f04070 */
[----:B------:R-:W-:-:S04]  /*0b10*/  LOP3.LUT R10, R0, 0x7, RZ, 0xc0, !PT ;  /* 0x00000007000a7812 */ /* 0x000fc800078ec0ff */
[----:B------:R-:W-:-:S07]  /*0b20*/  ISETP.NE.AND P1, PT, R10, RZ, PT ;  /* 0x000000ff0a00720c */ /* 0x000fce0003f25270 */
[----:B------:R-:W-:Y:S06]  /*0b30*/  @P0 BRA `(.L_x_8) ;  /* 0x0000000000440947 */ /* 0x000fec0003800000 */
[----:B------:R-:W1:Y:S01]  /*0b40*/  LDC.64 R8, c[0x0][0x390] ;  /* 0x0000e400ff087b82 */ /* 0x000e620000000a00 */
[----:B------:R-:W-:Y:S01]  /*0b50*/  LOP3.LUT R5, R0, 0xfffffff8, RZ, 0xc0, !PT ;  /* 0xfffffff800057812 */ /* 0x000fe200078ec0ff */
[----:B------:R-:W-:-:S06]  /*0b60*/  UMOV UR4, URZ ;  /* 0x000000ff00047c82 */ /* 0x000fcc0008000000 */
.L_x_9:
[----:B------:R-:W-:Y:S01]  /*0b70*/  UIADD3 UR4, UPT, UPT, UR4, 0x8, URZ ;  /* 0x0000000804047890 */ /* 0x000fe2000fffe0ff */
[----:B--2---:R-:W-:Y:S01]  /*0b80*/  IADD3 R7, PT, PT, R3, R2, RZ ;  /* 0x0000000203077210 */ /* 0x004fe20007ffe0ff */
[----:B------:R-:W-:-:S04]  /*0b90*/  VIADD R2, R2, 0x8 ;  /* 0x0000000802027836 */ /* 0x000fc80000000000 */
[----:B------:R-:W-:Y:S01]  /*0ba0*/  ISETP.NE.AND P0, PT, R5, UR4, PT ;  /* 0x0000000405007c0c */ /* 0x000fe2000bf05270 */
[----:B-1----:R-:W-:-:S05]  /*0bb0*/  IMAD.WIDE R6, R7, 0x4, R8 ;  /* 0x0000000407067825 */ /* 0x002fca00078e0208 */
[----:B0-----:R2:W-:Y:S04]  /*0bc0*/  STG.E desc[UR10][R6.64], RZ ;  /* 0x000000ff06007986 */ /* 0x0015e8000c10190a */
[----:B------:R2:W-:Y:S04]  /*0bd0*/  STG.E desc[UR10][R6.64+0x4], RZ ;  /* 0x000004ff06007986 */ /* 0x0005e8000c10190a */
[----:B------:R2:W-:Y:S04]  /*0be0*/  STG.E desc[UR10][R6.64+0x8], RZ ;  /* 0x000008ff06007986 */ /* 0x0005e8000c10190a */
[----:B------:R2:W-:Y:S04]  /*0bf0*/  STG.E desc[UR10][R6.64+0xc], RZ ;  /* 0x00000cff06007986 */ /* 0x0005e8000c10190a */
[----:B------:R2:W-:Y:S04]  /*0c00*/  STG.E desc[UR10][R6.64+0x10], RZ ;  /* 0x000010ff06007986 */ /* 0x0005e8000c10190a */
[----:B------:R2:W-:Y:S04]  /*0c10*/  STG.E desc[UR10][R6.64+0x14], RZ ;  /* 0x000014ff06007986 */ /* 0x0005e8000c10190a */
[----:B------:R2:W-:Y:S04]  /*0c20*/  STG.E desc[UR10][R6.64+0x18], RZ ;  /* 0x000018ff06007986 */ /* 0x0005e8000c10190a */
[----:B------:R2:W-:Y:S01]  /*0c30*/  STG.E desc[UR10][R6.64+0x1c], RZ ;  /* 0x00001cff06007986 */ /* 0x0005e2000c10190a */
[----:B------:R-:W-:Y:S05]  /*0c40*/  @P0 BRA `(.L_x_9) ;  /* 0xfffffffc00c80947 */ /* 0x000fea000383ffff */
.L_x_8:
[----:B0-----:R-:W-:Y:S05]  /*0c50*/  @!P1 EXIT ;  /* 0x000000000000994d */ /* 0x001fea0003800000 */
[----:B------:R-:W-:Y:S02]  /*0c60*/  ISETP.GE.U32.AND P0, PT, R10, 0x4, PT ;  /* 0x000000040a00780c */ /* 0x000fe40003f06070 */
[----:B------:R-:W-:-:S04]  /*0c70*/  LOP3.LUT R0, R0, 0x3, RZ, 0xc0, !PT ;  /* 0x0000000300007812 */ /* 0x000fc800078ec0ff */
[----:B------:R-:W-:-:S07]  /*0c80*/  ISETP.NE.AND P1, PT, R0, RZ, PT ;  /* 0x000000ff0000720c */ /* 0x000fce0003f25270 */
[----:B------:R-:W-:Y:S06]  /*0c90*/  @!P0 BRA `(.L_x_10) ;  /* 0x0000000000208947 */ /* 0x000fec0003800000 */
[----:B--2---:R-:W0:Y:S01]  /*0ca0*/  LDC.64 R6, c[0x0][0x390] ;  /* 0x0000e400ff067b82 */ /* 0x004e220000000a00 */
[----:B------:R-:W-:Y:S01]  /*0cb0*/  IADD3 R5, PT, PT, R3, R2, RZ ;  /* 0x0000000203057210 */ /* 0x000fe20007ffe0ff */
[----:B------:R-:W-:-:S04]  /*0cc0*/  VIADD R2, R2, 0x4 ;  /* 0x0000000402027836 */ /* 0x000fc80000000000 */
[----:B0-----:R-:W-:-:S05]  /*0cd0*/  IMAD.WIDE R6, R5, 0x4, R6 ;  /* 0x0000000405067825 */ /* 0x001fca00078e0206 */
[----:B------:R0:W-:Y:S04]  /*0ce0*/  STG.E desc[UR10][R6.64], RZ ;  /* 0x000000ff06007986 */ /* 0x0001e8000c10190a */
[----:B------:R0:W-:Y:S04]  /*0cf0*/  STG.E desc[UR10][R6.64+0x4], RZ ;  /* 0x000004ff06007986 */ /* 0x0001e8000c10190a */
[----:B------:R0:W-:Y:S04]  /*0d00*/  STG.E desc[UR10][R6.64+0x8], RZ ;  /* 0x000008ff06007986 */ /* 0x0001e8000c10190a */
[----:B------:R0:W-:Y:S02]  /*0d10*/  STG.E desc[UR10][R6.64+0xc], RZ ;  /* 0x00000cff06007986 */ /* 0x0001e4000c10190a */
.L_x_10:
[----:B------:R-:W-:Y:S05]  /*0d20*/  @!P1 EXIT ;  /* 0x000000000000994d */ /* 0x000fea0003800000 */
[----:B------:R-:W-:Y:S02]  /*0d30*/  ISETP.NE.AND P0, PT, R0, 0x1, PT ;  /* 0x000000010000780c */ /* 0x000fe40003f05270 */
[----:B------:R-:W-:-:S04]  /*0d40*/  LOP3.LUT R4, R4, 0x1, RZ, 0xc0, !PT ;  /* 0x0000000104047812 */ /* 0x000fc800078ec0ff */
[----:B------:R-:W-:-:S07]  /*0d50*/  ISETP.NE.U32.AND P1, PT, R4, 0x1, PT ;  /* 0x000000010400780c */ /* 0x000fce0003f25070 */
[----:B0-2---:R-:W0:Y:S01]  /*0d60*/  @P0 LDC.64 R6, c[0x0][0x390] ;  /* 0x0000e400ff060b82 */ /* 0x005e220000000a00 */
[----:B------:R-:W-:-:S05]  /*0d70*/  @P0 IADD3 R5, PT, PT, R3, R2, RZ ;  /* 0x0000000203050210 */ /* 0x000fca0007ffe0ff */
[----:B0-----:R-:W-:-:S05]  /*0d80*/  @P0 IMAD.WIDE R6, R5, 0x4, R6 ;  /* 0x0000000405060825 */ /* 0x001fca00078e0206 */
[----:B------:R0:W-:Y:S04]  /*0d90*/  @P0 STG.E desc[UR10][R6.64], RZ ;  /* 0x000000ff06000986 */ /* 0x0001e8000c10190a */
[----:B------:R0:W-:Y:S01]  /*0da0*/  @P0 STG.E desc[UR10][R6.64+0x4], RZ ;  /* 0x000004ff06000986 */ /* 0x0001e2000c10190a */
[----:B------:R-:W-:Y:S05]  /*0db0*/  @P1 EXIT ;  /* 0x000000000000194d */ /* 0x000fea0003800000 */
[----:B------:R-:W1:Y:S01]  /*0dc0*/  LDC.64 R4, c[0x0][0x390] ;  /* 0x0000e400ff047b82 */ /* 0x000e620000000a00 */
[----:B------:R-:W-:-:S05]  /*0dd0*/  @P0 VIADD R2, R2, 0x2 ;  /* 0x0000000202020836 */ /* 0x000fca0000000000 */
[----:B------:R-:W-:-:S05]  /*0de0*/  IADD3 R3, PT, PT, R3, R2, RZ ;  /* 0x0000000203037210 */ /* 0x000fca0007ffe0ff */
[----:B-1----:R-:W-:-:S05]  /*0df0*/  IMAD.WIDE R2, R3, 0x4, R4 ;  /* 0x0000000403027825 */ /* 0x002fca00078e0204 */
[----:B------:R-:W-:Y:S01]  /*0e00*/  STG.E desc[UR10][R2.64], RZ ;  /* 0x000000ff02007986 */ /* 0x000fe2000c10190a */
[----:B------:R-:W-:Y:S05]  /*0e10*/  EXIT ;  /* 0x000000000000794d */ /* 0x000fea0003800000 */
.L_x_11:
[----:B------:R-:W-:-:S00]  /*0e20*/  BRA `(.L_x_11) ;  /* 0xfffffffc00fc7947 */ /* 0x000fc0000383ffff */
[----:B------:R-:W-:-:S00]  /*0e30*/  NOP ;  /* 0x0000000000007918 */ /* 0x000fc00000000000 */
        /* <DEDUP_REMOVED lines=12> */
.L_x_12:


//--------------------- .nv.shared.reserved.0     --------------------------
	.section	.nv.shared.reserved.0,"aw",@nobits
	.weak		__nv_reservedSMEM_offset_0_alias
	.size		__nv_reservedSMEM_offset_0_alias, 0, 64
	.other		__nv_reservedSMEM_offset_0_alias,@"STO_CUDA_RESERVED_SHARED STV_DEFAULT"
__nv_reservedSMEM_offset_0_alias:
	.zero		0
	.zero		64


//--------------------- .nv.constant0._Z12conv_img_gpuPfS_S_iii --------------------------
	.section	.nv.constant0._Z12conv_img_gpuPfS_S_iii,"a",@progbits
	.sectionflags	@""
	.align	4
.nv.constant0._Z12conv_img_gpuPfS_S_iii:
	.zero		932


//--------------------- SYMBOLS --------------------------

	.type		.nv.reservedSmem.offset0,@object
	.size		.nv.reservedSmem.offset0,0x4
